//
// Generated by NVIDIA NVVM Compiler
//
// Compiler Build ID: CL-36424714
// Cuda compilation tools, release 13.0, V13.0.88
// Based on NVVM 20.0.0
//

.version 9.0
.target sm_100
.address_size 64

	// .globl	_Z5forcePdS_S_S_S_S_S_S_i

.visible .entry _Z5forcePdS_S_S_S_S_S_S_i(
	.param .u64 .ptr .align 1 _Z5forcePdS_S_S_S_S_S_S_i_param_0,
	.param .u64 .ptr .align 1 _Z5forcePdS_S_S_S_S_S_S_i_param_1,
	.param .u64 .ptr .align 1 _Z5forcePdS_S_S_S_S_S_S_i_param_2,
	.param .u64 .ptr .align 1 _Z5forcePdS_S_S_S_S_S_S_i_param_3,
	.param .u64 .ptr .align 1 _Z5forcePdS_S_S_S_S_S_S_i_param_4,
	.param .u64 .ptr .align 1 _Z5forcePdS_S_S_S_S_S_S_i_param_5,
	.param .u64 .ptr .align 1 _Z5forcePdS_S_S_S_S_S_S_i_param_6,
	.param .u64 .ptr .align 1 _Z5forcePdS_S_S_S_S_S_S_i_param_7,
	.param .u32 _Z5forcePdS_S_S_S_S_S_S_i_param_8
)
{
	.reg .pred 	%p<6>;
	.reg .b32 	%r<21>;
	.reg .b64 	%rd<42>;
	.reg .b64 	%fd<35>;

	ld.param.u64 	%rd17, [_Z5forcePdS_S_S_S_S_S_S_i_param_0];
	ld.param.u64 	%rd18, [_Z5forcePdS_S_S_S_S_S_S_i_param_1];
	ld.param.u64 	%rd19, [_Z5forcePdS_S_S_S_S_S_S_i_param_2];
	ld.param.u64 	%rd20, [_Z5forcePdS_S_S_S_S_S_S_i_param_3];
	ld.param.u64 	%rd13, [_Z5forcePdS_S_S_S_S_S_S_i_param_4];
	ld.param.u64 	%rd14, [_Z5forcePdS_S_S_S_S_S_S_i_param_5];
	ld.param.u64 	%rd15, [_Z5forcePdS_S_S_S_S_S_S_i_param_6];
	ld.param.u64 	%rd16, [_Z5forcePdS_S_S_S_S_S_S_i_param_7];
	ld.param.u32 	%r10, [_Z5forcePdS_S_S_S_S_S_S_i_param_8];
	cvta.to.global.u64 	%rd1, %rd17;
	cvta.to.global.u64 	%rd2, %rd20;
	cvta.to.global.u64 	%rd3, %rd19;
	cvta.to.global.u64 	%rd4, %rd18;
	mov.u32 	%r11, %ntid.x;
	mov.u32 	%r12, %ctaid.x;
	mul.lo.s32 	%r1, %r11, %r12;
	mov.u32 	%r2, %tid.x;
	add.s32 	%r3, %r1, %r2;
	add.s32 	%r13, %r10, -1;
	min.s32 	%r14, %r13, %r10;
	setp.le.s32 	%p1, %r14, %r3;
	@%p1 bra 	$L__BB0_8;
	cvta.to.global.u64 	%rd5, %rd13;
	cvta.to.global.u64 	%rd6, %rd14;
	cvta.to.global.u64 	%rd7, %rd15;
	cvta.to.global.u64 	%rd8, %rd16;
	sub.s32 	%r15, %r10, %r3;
	not.b32 	%r16, %r1;
	add.s32 	%r17, %r10, %r16;
	and.b32  	%r19, %r15, 1;
	setp.eq.s32 	%p2, %r17, %r2;
	@%p2 bra 	$L__BB0_8;
	mul.wide.s32 	%rd21, %r3, 8;
	add.s64 	%rd9, %rd5, %rd21;
	add.s64 	%rd10, %rd6, %rd21;
	add.s64 	%rd11, %rd7, %rd21;
	add.s64 	%rd12, %rd8, %rd21;
	add.s32 	%r20, %r3, %r19;
	add.s64 	%rd33, %rd4, %rd21;
$L__BB0_3:
	setp.eq.s32 	%p3, %r19, 0;
	@%p3 bra 	$L__BB0_5;
	mul.wide.s32 	%rd22, %r3, 8;
	add.s64 	%rd23, %rd4, %rd22;
	ld.global.f64 	%fd1, [%rd23];
	mul.wide.s32 	%rd24, %r20, 8;
	add.s64 	%rd25, %rd4, %rd24;
	ld.global.f64 	%fd2, [%rd25];
	sub.f64 	%fd3, %fd1, %fd2;
	add.s64 	%rd26, %rd3, %rd22;
	ld.global.f64 	%fd4, [%rd26];
	add.s64 	%rd27, %rd3, %rd24;
	ld.global.f64 	%fd5, [%rd27];
	sub.f64 	%fd6, %fd4, %fd5;
	add.s64 	%rd28, %rd2, %rd22;
	ld.global.f64 	%fd7, [%rd28];
	add.s64 	%rd29, %rd2, %rd24;
	ld.global.f64 	%fd8, [%rd29];
	sub.f64 	%fd9, %fd7, %fd8;
	mul.f64 	%fd10, %fd6, %fd6;
	fma.rn.f64 	%fd11, %fd3, %fd3, %fd10;
	fma.rn.f64 	%fd12, %fd9, %fd9, %fd11;
	sqrt.rn.f64 	%fd13, %fd12;
	add.s64 	%rd30, %rd1, %rd24;
	mov.b64 	%rd31, 9221120237041090560;
	st.global.u64 	[%rd9], %rd31;
	st.global.u64 	[%rd10], %rd31;
	st.global.u64 	[%rd11], %rd31;
	ld.global.f64 	%fd14, [%rd12];
	ld.global.f64 	%fd15, [%rd30];
	div.rn.f64 	%fd16, %fd15, %fd13;
	fma.rn.f64 	%fd17, %fd16, 0d4000000000000000, %fd14;
	st.global.f64 	[%rd12], %fd17;
$L__BB0_5:
	add.s32 	%r18, %r20, 1;
	setp.eq.s32 	%p4, %r3, %r18;
	@%p4 bra 	$L__BB0_7;
	ld.global.f64 	%fd18, [%rd33];
	mul.wide.s32 	%rd34, %r20, 8;
	add.s64 	%rd35, %rd4, %rd34;
	ld.global.f64 	%fd19, [%rd35+8];
	sub.f64 	%fd20, %fd18, %fd19;
	add.s64 	%rd36, %rd3, %rd21;
	ld.global.f64 	%fd21, [%rd36];
	add.s64 	%rd37, %rd3, %rd34;
	ld.global.f64 	%fd22, [%rd37+8];
	sub.f64 	%fd23, %fd21, %fd22;
	add.s64 	%rd38, %rd2, %rd21;
	ld.global.f64 	%fd24, [%rd38];
	add.s64 	%rd39, %rd2, %rd34;
	ld.global.f64 	%fd25, [%rd39+8];
	sub.f64 	%fd26, %fd24, %fd25;
	mul.f64 	%fd27, %fd23, %fd23;
	fma.rn.f64 	%fd28, %fd20, %fd20, %fd27;
	fma.rn.f64 	%fd29, %fd26, %fd26, %fd28;
	sqrt.rn.f64 	%fd30, %fd29;
	add.s64 	%rd40, %rd1, %rd34;
	mov.b64 	%rd41, 9221120237041090560;
	st.global.u64 	[%rd9], %rd41;
	st.global.u64 	[%rd10], %rd41;
	st.global.u64 	[%rd11], %rd41;
	ld.global.f64 	%fd31, [%rd12];
	ld.global.f64 	%fd32, [%rd40+8];
	div.rn.f64 	%fd33, %fd32, %fd30;
	fma.rn.f64 	%fd34, %fd33, 0d4000000000000000, %fd31;
	st.global.f64 	[%rd12], %fd34;
$L__BB0_7:
	add.s32 	%r20, %r20, 2;
	add.s32 	%r19, %r19, 2;
	setp.lt.s32 	%p5, %r20, %r10;
	@%p5 bra 	$L__BB0_3;
$L__BB0_8:
	ret;

}


// ===== COMPILED SASS (sm_100) =====

	.target	sm_100

	.elftype	@"ET_EXEC"


//--------------------- .note.nv.tkinfo           --------------------------
	.section	.note.nv.tkinfo,"",@"SHT_NOTE"
	.sectionflags	@"SHF_NOTE_NV_TKINFO"
	.tkinfo
        /*0018*/ 	.word	0x00000002
        /*0030*/ 	.string	""
        /*0030*/ 	.string	"ptxas"
        /*0030*/ 	.string	"Cuda compilation tools, release 13.0, V13.0.88"
        /*0030*/ 	.string	"Build cuda_13.0.r13.0/compiler.36424714_0"
        /*0030*/ 	.string	"-arch sm_100 -m 64 "



//--------------------- .note.nv.cuinfo           --------------------------
	.section	.note.nv.cuinfo,"",@"SHT_NOTE"
	.sectionflags	@"SHF_NOTE_NV_CUINFO"
        /*0018*/ 	.short	0x0002
        /*001a*/ 	.short	0x0064
        /*001c*/ 	.short	0x0082
	.zero		2


//--------------------- .nv.info                  --------------------------
	.section	.nv.info,"",@"SHT_CUDA_INFO"
	.align	4


	//----- nvinfo : EIATTR_REGCOUNT
	.align		4
        /*0000*/ 	.byte	0x04, 0x2f
        /*0002*/ 	.short	(.L_1 - .L_0)
	.align		4
.L_0:
        /*0004*/ 	.word	index@(_Z5forcePdS_S_S_S_S_S_S_i)
        /*0008*/ 	.word	0x00000025


	//----- nvinfo : EIATTR_FRAME_SIZE
	.align		4
.L_1:
        /*000c*/ 	.byte	0x04, 0x11
        /*000e*/ 	.short	(.L_3 - .L_2)
	.align		4
.L_2:
        /*0010*/ 	.word	index@($__internal_1_$__cuda_sm20_dsqrt_rn_f64_mediumpath_v1)
        /*0014*/ 	.word	0x00000000


	//----- nvinfo : EIATTR_FRAME_SIZE
	.align		4
.L_3:
        /*0018*/ 	.byte	0x04, 0x11
        /*001a*/ 	.short	(.L_5 - .L_4)
	.align		4
.L_4:
        /*001c*/ 	.word	index@($__internal_0_$__cuda_sm20_div_rn_f64_full)
        /*0020*/ 	.word	0x00000000


	//----- nvinfo : EIATTR_FRAME_SIZE
	.align		4
.L_5:
        /*0024*/ 	.byte	0x04, 0x11
        /*0026*/ 	.short	(.L_7 - .L_6)
	.align		4
.L_6:
        /*0028*/ 	.word	index@(_Z5forcePdS_S_S_S_S_S_S_i)
        /*002c*/ 	.word	0x00000000


	//----- nvinfo : EIATTR_MIN_STACK_SIZE
	.align		4
.L_7:
        /*0030*/ 	.byte	0x04, 0x12
        /*0032*/ 	.short	(.L_9 - .L_8)
	.align		4
.L_8:
        /*0034*/ 	.word	index@(_Z5forcePdS_S_S_S_S_S_S_i)
        /*0038*/ 	.word	0x00000000
.L_9:


//--------------------- .nv.compat                --------------------------
	.section	.nv.compat,"",@"SHT_CUDA_COMPAT_INFO"
	.align	4
        /*0000*/ 	.byte	0x02, 0x09, 0x00, 0x00, 0x02, 0x02, 0x01, 0x00, 0x02, 0x05, 0x05, 0x00, 0x03, 0x07, 0x01, 0x01
        /*0010*/ 	.byte	0x02, 0x03, 0x00, 0x00, 0x02, 0x06, 0x01, 0x00, 0x04, 0x0b, 0x08, 0x00, 0x01, 0x00, 0x00, 0x00
        /*0020*/ 	.byte	0x00, 0x00, 0x00, 0x00


//--------------------- .nv.info._Z5forcePdS_S_S_S_S_S_S_i --------------------------
	.section	.nv.info._Z5forcePdS_S_S_S_S_S_S_i,"",@"SHT_CUDA_INFO"
	.sectionflags	@""
	.align	4


	//----- nvinfo : EIATTR_CUDA_API_VERSION
	.align		4
        /*0000*/ 	.byte	0x04, 0x37
        /*0002*/ 	.short	(.L_11 - .L_10)
.L_10:
        /*0004*/ 	.word	0x00000082


	//----- nvinfo : EIATTR_KPARAM_INFO
	.align		4
.L_11:
        /*0008*/ 	.byte	0x04, 0x17
        /*000a*/ 	.short	(.L_13 - .L_12)
.L_12:
        /*000c*/ 	.word	0x00000000
        /*0010*/ 	.short	0x0008
        /*0012*/ 	.short	0x0040
        /*0014*/ 	.byte	0x00, 0xf0, 0x11, 0x00


	//----- nvinfo : EIATTR_KPARAM_INFO
	.align		4
.L_13:
        /*0018*/ 	.byte	0x04, 0x17
        /*001a*/ 	.short	(.L_15 - .L_14)
.L_14:
        /*001c*/ 	.word	0x00000000
        /*0020*/ 	.short	0x0007
        /*0022*/ 	.short	0x0038
        /*0024*/ 	.byte	0x00, 0xf5, 0x21, 0x00


	//----- nvinfo : EIATTR_KPARAM_INFO
	.align		4
.L_15:
        /*0028*/ 	.byte	0x04, 0x17
        /*002a*/ 	.short	(.L_17 - .L_16)
.L_16:
        /*002c*/ 	.word	0x00000000
        /*0030*/ 	.short	0x0006
        /*0032*/ 	.short	0x0030
        /*0034*/ 	.byte	0x00, 0xf5, 0x21, 0x00


	//----- nvinfo : EIATTR_KPARAM_INFO
	.align		4
.L_17:
        /*0038*/ 	.byte	0x04, 0x17
        /*003a*/ 	.short	(.L_19 - .L_18)
.L_18:
        /*003c*/ 	.word	0x00000000
        /*0040*/ 	.short	0x0005
        /*0042*/ 	.short	0x0028
        /*0044*/ 	.byte	0x00, 0xf5, 0x21, 0x00


	//----- nvinfo : EIATTR_KPARAM_INFO
	.align		4
.L_19:
        /*0048*/ 	.byte	0x04, 0x17
        /*004a*/ 	.short	(.L_21 - .L_20)
.L_20:
        /*004c*/ 	.word	0x00000000
        /*0050*/ 	.short	0x0004
        /*0052*/ 	.short	0x0020
        /*0054*/ 	.byte	0x00, 0xf5, 0x21, 0x00


	//----- nvinfo : EIATTR_KPARAM_INFO
	.align		4
.L_21:
        /*0058*/ 	.byte	0x04, 0x17
        /*005a*/ 	.short	(.L_23 - .L_22)
.L_22:
        /*005c*/ 	.word	0x00000000
        /*0060*/ 	.short	0x0003
        /*0062*/ 	.short	0x0018
        /*0064*/ 	.byte	0x00, 0xf5, 0x21, 0x00


	//----- nvinfo : EIATTR_KPARAM_INFO
	.align		4
.L_23:
        /*0068*/ 	.byte	0x04, 0x17
        /*006a*/ 	.short	(.L_25 - .L_24)
.L_24:
        /*006c*/ 	.word	0x00000000
        /*0070*/ 	.short	0x0002
        /*0072*/ 	.short	0x0010
        /*0074*/ 	.byte	0x00, 0xf5, 0x21, 0x00


	//----- nvinfo : EIATTR_KPARAM_INFO
	.align		4
.L_25:
        /*0078*/ 	.byte	0x04, 0x17
        /*007a*/ 	.short	(.L_27 - .L_26)
.L_26:
        /*007c*/ 	.word	0x00000000
        /*0080*/ 	.short	0x0001
        /*0082*/ 	.short	0x0008
        /*0084*/ 	.byte	0x00, 0xf5, 0x21, 0x00


	//----- nvinfo : EIATTR_KPARAM_INFO
	.align		4
.L_27:
        /*0088*/ 	.byte	0x04, 0x17
        /*008a*/ 	.short	(.L_29 - .L_28)
.L_28:
        /*008c*/ 	.word	0x00000000
        /*0090*/ 	.short	0x0000
        /*0092*/ 	.short	0x0000
        /*0094*/ 	.byte	0x00, 0xf5, 0x21, 0x00


	//----- nvinfo : EIATTR_SPARSE_MMA_MASK
	.align		4
.L_29:
        /*0098*/ 	.byte	0x03, 0x50
        /*009a*/ 	.short	0x0000


	//----- nvinfo : EIATTR_MAXREG_COUNT
	.align		4
        /*009c*/ 	.byte	0x03, 0x1b
        /*009e*/ 	.short	0x00ff


	//----- nvinfo : EIATTR_MERCURY_ISA_VERSION
	.align		4
        /*00a0*/ 	.byte	0x03, 0x5f
        /*00a2*/ 	.short	0x0101


	//----- nvinfo : EIATTR_VRC_CTA_INIT_COUNT
	.align		4
        /*00a4*/ 	.byte	0x02, 0x4a
	.zero		1
	.zero		1


	//----- nvinfo : EIATTR_EXIT_INSTR_OFFSETS
	.align		4
        /*00a8*/ 	.byte	0x04, 0x1c
        /*00aa*/ 	.short	(.L_31 - .L_30)


	//   ....[0]....
.L_30:
        /*00ac*/ 	.word	0x00000090


	//   ....[1]....
        /*00b0*/ 	.word	0x000000d0


	//   ....[2]....
        /*00b4*/ 	.word	0x00000c50


	//----- nvinfo : EIATTR_CRS_STACK_SIZE
	.align		4
.L_31:
        /*00b8*/ 	.byte	0x04, 0x1e
        /*00ba*/ 	.short	(.L_33 - .L_32)
.L_32:
        /*00bc*/ 	.word	0x00000000


	//----- nvinfo : EIATTR_CBANK_PARAM_SIZE
	.align		4
.L_33:
        /*00c0*/ 	.byte	0x03, 0x19
        /*00c2*/ 	.short	0x0044


	//----- nvinfo : EIATTR_PARAM_CBANK
	.align		4
        /*00c4*/ 	.byte	0x04, 0x0a
        /*00c6*/ 	.short	(.L_35 - .L_34)
	.align		4
.L_34:
        /*00c8*/ 	.word	index@(.nv.constant0._Z5forcePdS_S_S_S_S_S_S_i)
        /*00cc*/ 	.short	0x0380
        /*00ce*/ 	.short	0x0044


	//----- nvinfo : EIATTR_SW_WAR
	.align		4
.L_35:
        /*00d0*/ 	.byte	0x04, 0x36
        /*00d2*/ 	.short	(.L_37 - .L_36)
.L_36:
        /*00d4*/ 	.word	0x00000008
.L_37:


//--------------------- .nv.callgraph             --------------------------
	.section	.nv.callgraph,"",@"SHT_CUDA_CALLGRAPH"
	.align	4
	.sectionentsize	8
	.align		4
        /*0000*/ 	.word	0x00000000
	.align		4
        /*0004*/ 	.word	0xffffffff
	.align		4
        /*0008*/ 	.word	0x00000000
	.align		4
        /*000c*/ 	.word	0xfffffffe
	.align		4
        /*0010*/ 	.word	0x00000000
	.align		4
        /*0014*/ 	.word	0xfffffffd
	.align		4
        /*0018*/ 	.word	0x00000000
	.align		4
        /*001c*/ 	.word	0xfffffffc


//--------------------- .text._Z5forcePdS_S_S_S_S_S_S_i --------------------------
	.section	.text._Z5forcePdS_S_S_S_S_S_S_i,"ax",@progbits
	.align	128
        .global         _Z5forcePdS_S_S_S_S_S_S_i
        .type           _Z5forcePdS_S_S_S_S_S_S_i,@function
        .size           _Z5forcePdS_S_S_S_S_S_S_i,(.L_x_24 - _Z5forcePdS_S_S_S_S_S_S_i)
        .other          _Z5forcePdS_S_S_S_S_S_S_i,@"STO_CUDA_ENTRY STV_DEFAULT"
_Z5forcePdS_S_S_S_S_S_S_i:
.text._Z5forcePdS_S_S_S_S_S_S_i:
[----:B------:R-:W-:Y:S01]  /*0000*/  LDC R1, c[0x0][0x37c] ;  /* 0x0000df00ff017b82 */ /* 0x000fe20000000800 */
[----:B------:R-:W0:Y:S07]  /*0010*/  S2R R5, SR_TID.X ;  /* 0x0000000000057919 */ /* 0x000e2e0000002100 */
[----:B------:R-:W1:Y:S01]  /*0020*/  S2UR UR5, SR_CTAID.X ;  /* 0x00000000000579c3 */ /* 0x000e620000002500 */
[----:B------:R-:W1:Y:S07]  /*0030*/  LDCU UR4, c[0x0][0x360] ;  /* 0x00006c00ff0477ac */ /* 0x000e6e0008000800 */
[----:B------:R-:W2:Y:S01]  /*0040*/  LDC R17, c[0x0][0x3c0] ;  /* 0x0000f000ff117b82 */ /* 0x000ea20000000800 */
[----:B-1----:R-:W-:-:S06]  /*0050*/  UIMAD UR4, UR4, UR5, URZ ;  /* 0x00000005040472a4 */ /* 0x002fcc000f8e02ff */
[----:B0-----:R-:W-:Y:S01]  /*0060*/  VIADD R2, R5, UR4 ;  /* 0x0000000405027c36 */ /* 0x001fe20008000000 */
[----:B--2---:R-:W-:-:S04]  /*0070*/  VIADDMNMX R3, R17, 0xffffffff, R17, PT ;  /* 0xffffffff11037846 */ /* 0x004fc80003800111 */
[----:B------:R-:W-:-:S13]  /*0080*/  ISETP.GT.AND P0, PT, R3, R2, PT ;  /* 0x000000020300720c */ /* 0x000fda0003f04270 */
[----:B------:R-:W-:Y:S05]  /*0090*/  @!P0 EXIT ;  /* 0x000000000000894d */ /* 0x000fea0003800000 */
[----:B------:R-:W-:-:S06]  /*00a0*/  ULOP3.LUT UR5, URZ, UR4, URZ, 0x33, !UPT ;  /* 0x00000004ff057292 */ /* 0x000fcc000f8e33ff */
[----:B------:R-:W-:-:S05]  /*00b0*/  VIADD R0, R17, UR5 ;  /* 0x0000000511007c36 */ /* 0x000fca0008000000 */
[----:B------:R-:W-:-:S13]  /*00c0*/  ISETP.NE.AND P0, PT, R0, R5, PT ;  /* 0x000000050000720c */ /* 0x000fda0003f05270 */
[----:B------:R-:W-:Y:S05]  /*00d0*/  @!P0 EXIT ;  /* 0x000000000000894d */ /* 0x000fea0003800000 */
[----:B------:R-:W0:Y:S01]  /*00e0*/  LDC.64 R14, c[0x0][0x3a0] ;  /* 0x0000e800ff0e7b82 */ /* 0x000e220000000a00 */
[----:B------:R-:W-:Y:S01]  /*00f0*/  IMAD.IADD R3, R17, 0x1, -R2 ;  /* 0x0000000111037824 */ /* 0x000fe200078e0a02 */
[----:B------:R-:W1:Y:S04]  /*0100*/  LDCU.64 UR4, c[0x0][0x358] ;  /* 0x00006b00ff0477ac */ /* 0x000e680008000a00 */
[----:B------:R-:W-:Y:S01]  /*0110*/  LOP3.LUT R3, R3, 0x1, RZ, 0xc0, !PT ;  /* 0x0000000103037812 */ /* 0x000fe200078ec0ff */
[----:B------:R-:W2:Y:S01]  /*0120*/  LDCU UR6, c[0x0][0x3c0] ;  /* 0x00007800ff0677ac */ /* 0x000ea20008000800 */
[----:B------:R-:W3:Y:S03]  /*0130*/  LDC.64 R12, c[0x0][0x3a8] ;  /* 0x0000ea00ff0c7b82 */ /* 0x000ee60000000a00 */
[----:B------:R-:W-:-:S05]  /*0140*/  IMAD.IADD R4, R2, 0x1, R3 ;  /* 0x0000000102047824 */ /* 0x000fca00078e0203 */
[----:B------:R-:W4:Y:S08]  /*0150*/  LDC.64 R10, c[0x0][0x3b0] ;  /* 0x0000ec00ff0a7b82 */ /* 0x000f300000000a00 */
[----:B------:R-:W5:Y:S01]  /*0160*/  LDC.64 R8, c[0x0][0x3b8] ;  /* 0x0000ee00ff087b82 */ /* 0x000f620000000a00 */
[----:B0-----:R-:W-:-:S07]  /*0170*/  IMAD.WIDE R14, R2, 0x8, R14 ;  /* 0x00000008020e7825 */ /* 0x001fce00078e020e */
[----:B------:R-:W0:Y:S01]  /*0180*/  LDC.64 R6, c[0x0][0x388] ;  /* 0x0000e200ff067b82 */ /* 0x000e220000000a00 */
[----:B---3--:R-:W-:-:S04]  /*0190*/  IMAD.WIDE R12, R2, 0x8, R12 ;  /* 0x00000008020c7825 */ /* 0x008fc800078e020c */
[----:B----4-:R-:W-:-:S04]  /*01a0*/  IMAD.WIDE R10, R2, 0x8, R10 ;  /* 0x00000008020a7825 */ /* 0x010fc800078e020a */
[----:B-----5:R-:W-:-:S04]  /*01b0*/  IMAD.WIDE R8, R2, 0x8, R8 ;  /* 0x0000000802087825 */ /* 0x020fc800078e0208 */
[----:B012---:R-:W-:-:S07]  /*01c0*/  IMAD.WIDE R6, R2, 0x8, R6 ;  /* 0x0000000802067825 */ /* 0x007fce00078e0206 */
.L_x_12:
[----:B------:R-:W-:Y:S01]  /*01d0*/  ISETP.NE.AND P0, PT, R3, RZ, PT ;  /* 0x000000ff0300720c */ /* 0x000fe20003f05270 */
[----:B------:R-:W-:-:S12]  /*01e0*/  BSSY.RECONVERGENT B0, `(.L_x_0) ;  /* 0x0000050000007945 */ /* 0x000fd80003800200 */
[----:B01----:R-:W-:Y:S05]  /*01f0*/  @!P0 BRA `(.L_x_1) ;  /* 0x0000000400388947 */ /* 0x003fea0003800000 */
[----:B------:R-:W0:Y:S08]  /*0200*/  LDC.64 R20, c[0x0][0x390] ;  /* 0x0000e400ff147b82 */ /* 0x000e300000000a00 */
[----:B------:R-:W1:Y:S08]  /*0210*/  LDC.64 R6, c[0x0][0x388] ;  /* 0x0000e200ff067b82 */ /* 0x000e700000000a00 */
[----:B------:R-:W2:Y:S01]  /*0220*/  LDC.64 R18, c[0x0][0x398] ;  /* 0x0000e600ff127b82 */ /* 0x000ea20000000a00 */
[----:B0-----:R-:W-:-:S04]  /*0230*/  IMAD.WIDE R16, R2, 0x8, R20 ;  /* 0x0000000802107825 */ /* 0x001fc800078e0214 */
[C---:B------:R-:W-:Y:S02]  /*0240*/  IMAD.WIDE R20, R4.reuse, 0x8, R20 ;  /* 0x0000000804147825 */ /* 0x040fe400078e0214 */
[----:B------:R-:W3:Y:S02]  /*0250*/  LDG.E.64 R16, desc[UR4][R16.64] ;  /* 0x0000000410107981 */ /* 0x000ee4000c1e1b00 */
[--C-:B-1----:R-:W-:Y:S02]  /*0260*/  IMAD.WIDE R24, R4, 0x8, R6.reuse ;  /* 0x0000000804187825 */ /* 0x102fe400078e0206 */
[----:B------:R-:W3:Y:S02]  /*0270*/  LDG.E.64 R20, desc[UR4][R20.64] ;  /* 0x0000000414147981 */ /* 0x000ee4000c1e1b00 */
[C---:B------:R-:W-:Y:S02]  /*0280*/  IMAD.WIDE R6, R2.reuse, 0x8, R6 ;  /* 0x0000000802067825 */ /* 0x040fe400078e0206 */
[----:B------:R-:W4:Y:S02]  /*0290*/  LDG.E.64 R24, desc[UR4][R24.64] ;  /* 0x0000000418187981 */ /* 0x000f24000c1e1b00 */
[----:B--2---:R-:W-:-:S02]  /*02a0*/  IMAD.WIDE R26, R2, 0x8, R18 ;  /* 0x00000008021a7825 */ /* 0x004fc400078e0212 */
[----:B------:R-:W4:Y:S02]  /*02b0*/  LDG.E.64 R22, desc[UR4][R6.64] ;  /* 0x0000000406167981 */ /* 0x000f24000c1e1b00 */
[----:B------:R-:W-:Y:S02]  /*02c0*/  IMAD.WIDE R28, R4, 0x8, R18 ;  /* 0x00000008041c7825 */ /* 0x000fe400078e0212 */
[----:B------:R-:W2:Y:S04]  /*02d0*/  LDG.E.64 R26, desc[UR4][R26.64] ;  /* 0x000000041a1a7981 */ /* 0x000ea8000c1e1b00 */
[----:B------:R-:W2:Y:S01]  /*02e0*/  LDG.E.64 R28, desc[UR4][R28.64] ;  /* 0x000000041c1c7981 */ /* 0x000ea2000c1e1b00 */
[----:B------:R-:W-:Y:S01]  /*02f0*/  BSSY.RECONVERGENT B1, `(.L_x_2) ;  /* 0x000001d000017945 */ /* 0x000fe20003800200 */
[----:B---3--:R-:W-:Y:S01]  /*0300*/  DADD R18, R16, -R20 ;  /* 0x0000000010127229 */ /* 0x008fe20000000814 */
[----:B------:R-:W-:-:S02]  /*0310*/  IMAD.MOV.U32 R20, RZ, RZ, 0x0 ;  /* 0x00000000ff147424 */ /* 0x000fc400078e00ff */
[----:B------:R-:W-:Y:S01]  /*0320*/  IMAD.MOV.U32 R21, RZ, RZ, 0x3fd80000 ;  /* 0x3fd80000ff157424 */ /* 0x000fe200078e00ff */
[----:B----4-:R-:W-:-:S04]  /*0330*/  DADD R22, R22, -R24 ;  /* 0x0000000016167229 */ /* 0x010fc80000000818 */
[----:B------:R-:W-:Y:S02]  /*0340*/  DMUL R18, R18, R18 ;  /* 0x0000001212127228 */ /* 0x000fe40000000000 */
[----:B--2---:R-:W-:-:S06]  /*0350*/  DADD R16, R26, -R28 ;  /* 0x000000001a107229 */ /* 0x004fcc000000081c */
[----:B------:R-:W-:-:S08]  /*0360*/  DFMA R22, R22, R22, R18 ;  /* 0x000000161616722b */ /* 0x000fd00000000012 */
[----:B------:R-:W-:-:S06]  /*0370*/  DFMA R22, R16, R16, R22 ;  /* 0x000000101016722b */ /* 0x000fcc0000000016 */
[----:B------:R-:W0:Y:S04]  /*0380*/  MUFU.RSQ64H R19, R23 ;  /* 0x0000001700137308 */ /* 0x000e280000001c00 */
[----:B------:R-:W-:-:S04]  /*0390*/  IADD3 R18, PT, PT, R23, -0x3500000, RZ ;  /* 0xfcb0000017127810 */ /* 0x000fc80007ffe0ff */
[----:B------:R-:W-:Y:S02]  /*03a0*/  ISETP.GE.U32.AND P0, PT, R18, 0x7ca00000, PT ;  /* 0x7ca000001200780c */ /* 0x000fe40003f06070 */
[----:B0-----:R-:W-:-:S08]  /*03b0*/  DMUL R16, R18, R18 ;  /* 0x0000001212107228 */ /* 0x001fd00000000000 */
[----:B------:R-:W-:-:S08]  /*03c0*/  DFMA R16, R22, -R16, 1 ;  /* 0x3ff000001610742b */ /* 0x000fd00000000810 */
[----:B------:R-:W-:Y:S02]  /*03d0*/  DFMA R20, R16, R20, 0.5 ;  /* 0x3fe000001014742b */ /* 0x000fe40000000014 */
[----:B------:R-:W-:-:S08]  /*03e0*/  DMUL R16, R18, R16 ;  /* 0x0000001012107228 */ /* 0x000fd00000000000 */
[----:B------:R-:W-:-:S08]  /*03f0*/  DFMA R28, R20, R16, R18 ;  /* 0x00000010141c722b */ /* 0x000fd00000000012 */
[----:B------:R-:W-:Y:S02]  /*0400*/  DMUL R20, R22, R28 ;  /* 0x0000001c16147228 */ /* 0x000fe40000000000 */
[----:B------:R-:W-:Y:S01]  /*0410*/  VIADD R17, R29, 0xfff00000 ;  /* 0xfff000001d117836 */ /* 0x000fe20000000000 */
[----:B------:R-:W-:-:S05]  /*0420*/  MOV R16, R28 ;  /* 0x0000001c00107202 */ /* 0x000fca0000000f00 */
[----:B------:R-:W-:-:S08]  /*0430*/  DFMA R26, R20, -R20, R22 ;  /* 0x80000014141a722b */ /* 0x000fd00000000016 */
[----:B------:R-:W-:Y:S01]  /*0440*/  DFMA R24, R26, R16, R20 ;  /* 0x000000101a18722b */ /* 0x000fe20000000014 */
[----:B------:R-:W-:Y:S10]  /*0450*/  @!P0 BRA `(.L_x_3) ;  /* 0x0000000000188947 */ /* 0x000ff40003800000 */
[----:B------:R-:W-:Y:S01]  /*0460*/  IMAD.MOV.U32 R5, RZ, RZ, R18 ;  /* 0x000000ffff057224 */ /* 0x000fe200078e0012 */
[----:B------:R-:W-:Y:S01]  /*0470*/  MOV R19, R17 ;  /* 0x0000001100137202 */ /* 0x000fe20000000f00 */
[----:B------:R-:W-:Y:S01]  /*0480*/  IMAD.MOV.U32 R0, RZ, RZ, R28 ;  /* 0x000000ffff007224 */ /* 0x000fe200078e001c */
[----:B------:R-:W-:Y:S01]  /*0490*/  MOV R18, 0x4c0 ;  /* 0x000004c000127802 */ /* 0x000fe20000000f00 */
[----:B------:R-:W-:-:S07]  /*04a0*/  IMAD.MOV.U32 R16, RZ, RZ, R22 ;  /* 0x000000ffff107224 */ /* 0x000fce00078e0016 */
[----:B------:R-:W-:Y:S05]  /*04b0*/  CALL.REL.NOINC `($__internal_1_$__cuda_sm20_dsqrt_rn_f64_mediumpath_v1) ;  /* 0x0000000c005c7944 */ /* 0x000fea0003c00000 */
.L_x_3:
[----:B------:R-:W-:Y:S05]  /*04c0*/  BSYNC.RECONVERGENT B1 ;  /* 0x0000000000017941 */ /* 0x000fea0003800200 */
.L_x_2:
[----:B------:R-:W0:Y:S01]  /*04d0*/  LDC.64 R18, c[0x0][0x380] ;  /* 0x0000e000ff127b82 */ /* 0x000e220000000a00 */
[----:B------:R-:W-:Y:S02]  /*04e0*/  IMAD.MOV.U32 R22, RZ, RZ, 0x0 ;  /* 0x00000000ff167424 */ /* 0x000fe400078e00ff */
[----:B------:R-:W-:-:S05]  /*04f0*/  IMAD.MOV.U32 R23, RZ, RZ, 0x7ff80000 ;  /* 0x7ff80000ff177424 */ /* 0x000fca00078e00ff */
[----:B------:R-:W-:Y:S04]  /*0500*/  STG.E.64 desc[UR4][R14.64], R22 ;  /* 0x000000160e007986 */ /* 0x000fe8000c101b04 */
[----:B------:R-:W-:Y:S04]  /*0510*/  STG.E.64 desc[UR4][R12.64], R22 ;  /* 0x000000160c007986 */ /* 0x000fe8000c101b04 */
[----:B------:R1:W-:Y:S04]  /*0520*/  STG.E.64 desc[UR4][R10.64], R22 ;  /* 0x000000160a007986 */ /* 0x0003e8000c101b04 */
[----:B------:R2:W5:Y:S01]  /*0530*/  LDG.E.64 R30, desc[UR4][R8.64] ;  /* 0x00000004081e7981 */ /* 0x000562000c1e1b00 */
[----:B0-----:R-:W-:-:S06]  /*0540*/  IMAD.WIDE R18, R4, 0x8, R18 ;  /* 0x0000000804127825 */ /* 0x001fcc00078e0212 */
[----:B------:R-:W3:Y:S01]  /*0550*/  LDG.E.64 R18, desc[UR4][R18.64] ;  /* 0x0000000412127981 */ /* 0x000ee2000c1e1b00 */
[----:B------:R-:W0:Y:S01]  /*0560*/  MUFU.RCP64H R17, R25 ;  /* 0x0000001900117308 */ /* 0x000e220000001800 */
[----:B------:R-:W-:-:S06]  /*0570*/  IMAD.MOV.U32 R16, RZ, RZ, 0x1 ;  /* 0x00000001ff107424 */ /* 0x000fcc00078e00ff */
[----:B0-----:R-:W-:-:S08]  /*0580*/  DFMA R20, R16, -R24, 1 ;  /* 0x3ff000001014742b */ /* 0x001fd00000000818 */
[----:B------:R-:W-:-:S08]  /*0590*/  DFMA R20, R20, R20, R20 ;  /* 0x000000141414722b */ /* 0x000fd00000000014 */
[----:B------:R-:W-:-:S08]  /*05a0*/  DFMA R20, R16, R20, R16 ;  /* 0x000000141014722b */ /* 0x000fd00000000010 */
[----:B------:R-:W-:-:S08]  /*05b0*/  DFMA R16, R20, -R24, 1 ;  /* 0x3ff000001410742b */ /* 0x000fd00000000818 */
[----:B------:R-:W-:Y:S01]  /*05c0*/  DFMA R16, R20, R16, R20 ;  /* 0x000000101410722b */ /* 0x000fe20000000014 */
[----:B------:R-:W-:Y:S07]  /*05d0*/  BSSY.RECONVERGENT B1, `(.L_x_4) ;  /* 0x000000e000017945 */ /* 0x000fee0003800200 */
[----:B---3--:R-:W-:-:S08]  /*05e0*/  DMUL R20, R18, R16 ;  /* 0x0000001012147228 */ /* 0x008fd00000000000 */
[----:B-1----:R-:W-:-:S08]  /*05f0*/  DFMA R22, R20, -R24, R18 ;  /* 0x800000181416722b */ /* 0x002fd00000000012 */
[----:B------:R-:W-:Y:S01]  /*0600*/  DFMA R16, R16, R22, R20 ;  /* 0x000000161010722b */ /* 0x000fe20000000014 */
[----:B------:R-:W-:-:S09]  /*0610*/  FSETP.GEU.AND P1, PT, |R19|, 6.5827683646048100446e-37, PT ;  /* 0x036000001300780b */ /* 0x000fd20003f2e200 */
[----:B------:R-:W-:-:S05]  /*0620*/  FFMA R0, RZ, R25, R17 ;  /* 0x00000019ff007223 */ /* 0x000fca0000000011 */
[----:B------:R-:W-:-:S13]  /*0630*/  FSETP.GT.AND P0, PT, |R0|, 1.469367938527859385e-39, PT ;  /* 0x001000000000780b */ /* 0x000fda0003f04200 */
[----:B--2---:R-:W-:Y:S05]  /*0640*/  @P0 BRA P1, `(.L_x_5) ;  /* 0x0000000000180947 */ /* 0x004fea0000800000 */
[----:B------:R-:W-:Y:S01]  /*0650*/  MOV R20, R18 ;  /* 0x0000001200147202 */ /* 0x000fe20000000f00 */
[----:B------:R-:W-:Y:S01]  /*0660*/  IMAD.MOV.U32 R21, RZ, RZ, R19 ;  /* 0x000000ffff157224 */ /* 0x000fe200078e0013 */
[----:B------:R-:W-:-:S07]  /*0670*/  MOV R0, 0x690 ;  /* 0x0000069000007802 */ /* 0x000fce0000000f00 */
[----:B-----5:R-:W-:Y:S05]  /*0680*/  CALL.REL.NOINC `($__internal_0_$__cuda_sm20_div_rn_f64_full) ;  /* 0x0000000400747944 */ /* 0x020fea0003c00000 */
[----:B------:R-:W-:Y:S02]  /*0690*/  IMAD.MOV.U32 R16, RZ, RZ, R24 ;  /* 0x000000ffff107224 */ /* 0x000fe400078e0018 */
[----:B------:R-:W-:-:S07]  /*06a0*/  IMAD.MOV.U32 R17, RZ, RZ, R25 ;  /* 0x000000ffff117224 */ /* 0x000fce00078e0019 */
.L_x_5:
[----:B------:R-:W-:Y:S05]  /*06b0*/  BSYNC.RECONVERGENT B1 ;  /* 0x0000000000017941 */ /* 0x000fea0003800200 */
.L_x_4:
[----:B-----5:R-:W-:-:S07]  /*06c0*/  DFMA R30, R16, 2, R30 ;  /* 0x40000000101e782b */ /* 0x020fce000000001e */
[----:B------:R0:W-:Y:S04]  /*06d0*/  STG.E.64 desc[UR4][R8.64], R30 ;  /* 0x0000001e08007986 */ /* 0x0001e8000c101b04 */
.L_x_1:
[----:B------:R-:W-:Y:S05]  /*06e0*/  BSYNC.RECONVERGENT B0 ;  /* 0x0000000000007941 */ /* 0x000fea0003800200 */
.L_x_0:
[----:B------:R-:W-:Y:S01]  /*06f0*/  IADD3 R5, PT, PT, R4, 0x1, RZ ;  /* 0x0000000104057810 */ /* 0x000fe20007ffe0ff */
[----:B------:R-:W-:Y:S03]  /*0700*/  BSSY.RECONVERGENT B0, `(.L_x_6) ;  /* 0x0000050000007945 */ /* 0x000fe60003800200 */
[----:B------:R-:W-:-:S13]  /*0710*/  ISETP.NE.AND P0, PT, R2, R5, PT ;  /* 0x000000050200720c */ /* 0x000fda0003f05270 */
[----:B------:R-:W-:Y:S05]  /*0720*/  @!P0 BRA `(.L_x_7) ;  /* 0x0000000400348947 */ /* 0x000fea0003800000 */
[----:B------:R-:W1:Y:S08]  /*0730*/  LDC.64 R16, c[0x0][0x390] ;  /* 0x0000e400ff107b82 */ /* 0x000e700000000a00 */
[----:B------:R-:W2:Y:S08]  /*0740*/  LDC.64 R22, c[0x0][0x388] ;  /* 0x0000e200ff167b82 */ /* 0x000eb00000000a00 */
[----:B------:R-:W3:Y:S01]  /*0750*/  LDC.64 R18, c[0x0][0x398] ;  /* 0x0000e600ff127b82 */ /* 0x000ee20000000a00 */
[----:B-1----:R-:W-:-:S04]  /*0760*/  IMAD.WIDE R20, R4, 0x8, R16 ;  /* 0x0000000804147825 */ /* 0x002fc800078e0210 */
[----:B------:R-:W-:Y:S02]  /*0770*/  IMAD.WIDE R28, R2, 0x8, R16 ;  /* 0x00000008021c7825 */ /* 0x000fe400078e0210 */
[----:B------:R-:W4:Y:S02]  /*0780*/  LDG.E.64 R20, desc[UR4][R20.64+0x8] ;  /* 0x0000080414147981 */ /* 0x000f24000c1e1b00 */
[C---:B--2---:R-:W-:Y:S02]  /*0790*/  IMAD.WIDE R24, R4.reuse, 0x8, R22 ;  /* 0x0000000804187825 */ /* 0x044fe400078e0216 */
[----:B------:R-:W4:Y:S04]  /*07a0*/  LDG.E.64 R16, desc[UR4][R28.64] ;  /* 0x000000041c107981 */ /* 0x000f28000c1e1b00 */
[----:B------:R-:W2:Y:S01]  /*07b0*/  LDG.E.64 R22, desc[UR4][R6.64] ;  /* 0x0000000406167981 */ /* 0x000ea2000c1e1b00 */
[----:B---3--:R-:W-:-:S03]  /*07c0*/  IMAD.WIDE R26, R4, 0x8, R18 ;  /* 0x00000008041a7825 */ /* 0x008fc600078e0212 */
[----:B------:R-:W2:Y:S01]  /*07d0*/  LDG.E.64 R24, desc[UR4][R24.64+0x8] ;  /* 0x0000080418187981 */ /* 0x000ea2000c1e1b00 */
[----:B0-----:R-:W-:-:S03]  /*07e0*/  IMAD.WIDE R30, R2, 0x8, R18 ;  /* 0x00000008021e7825 */ /* 0x001fc600078e0212 */
[----:B------:R-:W3:Y:S04]  /*07f0*/  LDG.E.64 R26, desc[UR4][R26.64+0x8] ;  /* 0x000008041a1a7981 */ /* 0x000ee8000c1e1b00 */
[----:B------:R-:W3:Y:S01]  /*0800*/  LDG.E.64 R18, desc[UR4][R30.64] ;  /* 0x000000041e127981 */ /* 0x000ee2000c1e1b00 */
[----:B------:R-:W-:Y:S01]  /*0810*/  BSSY.RECONVERGENT B1, `(.L_x_8) ;  /* 0x000001d000017945 */ /* 0x000fe20003800200 */
[----:B----4-:R-:W-:Y:S02]  /*0820*/  DADD R16, R16, -R20 ;  /* 0x0000000010107229 */ /* 0x010fe40000000814 */
[----:B--2---:R-:W-:-:S06]  /*0830*/  DADD R22, R22, -R24 ;  /* 0x0000000016167229 */ /* 0x004fcc0000000818 */
[----:B------:R-:W-:Y:S02]  /*0840*/  DMUL R16, R16, R16 ;  /* 0x0000001010107228 */ /* 0x000fe40000000000 */
[----:B---3--:R-:W-:-:S06]  /*0850*/  DADD R18, R18, -R26 ;  /* 0x0000000012127229 */ /* 0x008fcc000000081a */
[----:B------:R-:W-:-:S08]  /*0860*/  DFMA R22, R22, R22, R16 ;  /* 0x000000161616722b */ /* 0x000fd00000000010 */
[----:B------:R-:W-:-:S06]  /*0870*/  DFMA R22, R18, R18, R22 ;  /* 0x000000121216722b */ /* 0x000fcc0000000016 */
[----:B------:R-:W0:Y:S04]  /*0880*/  MUFU.RSQ64H R19, R23 ;  /* 0x0000001700137308 */ /* 0x000e280000001c00 */
[----:B------:R-:W-:Y:S02]  /*0890*/  VIADD R18, R23, 0xfcb00000 ;  /* 0xfcb0000017127836 */ /* 0x000fe40000000000 */
[----:B------:R-:W-:-:S04]  /*08a0*/  IMAD.MOV.U32 R20, RZ, RZ, 0x0 ;  /* 0x00000000ff147424 */ /* 0x000fc800078e00ff */
[----:B0-----:R-:W-:Y:S01]  /*08b0*/  DMUL R16, R18, R18 ;  /* 0x0000001212107228 */ /* 0x001fe20000000000 */
[----:B------:R-:W-:-:S07]  /*08c0*/  IMAD.MOV.U32 R21, RZ, RZ, 0x3fd80000 ;  /* 0x3fd80000ff157424 */ /* 0x000fce00078e00ff */
[----:B------:R-:W-:-:S08]  /*08d0*/  DFMA R16, R22, -R16, 1 ;  /* 0x3ff000001610742b */ /* 0x000fd00000000810 */
[----:B------:R-:W-:Y:S02]  /*08e0*/  DFMA R20, R16, R20, 0.5 ;  /* 0x3fe000001014742b */ /* 0x000fe40000000014 */
[----:B------:R-:W-:-:S08]  /*08f0*/  DMUL R16, R18, R16 ;  /* 0x0000001012107228 */ /* 0x000fd00000000000 */
[----:B------:R-:W-:Y:S01]  /*0900*/  DFMA R28, R20, R16, R18 ;  /* 0x00000010141c722b */ /* 0x000fe20000000012 */
[----:B------:R-:W-:-:S07]  /*0910*/  ISETP.GE.U32.AND P0, PT, R18, 0x7ca00000, PT ;  /* 0x7ca000001200780c */ /* 0x000fce0003f06070 */
[----:B------:R-:W-:Y:S02]  /*0920*/  DMUL R20, R22, R28 ;  /* 0x0000001c16147228 */ /* 0x000fe40000000000 */
[----:B------:R-:W-:Y:S01]  /*0930*/  IADD3 R17, PT, PT, R29, -0x100000, RZ ;  /* 0xfff000001d117810 */ /* 0x000fe20007ffe0ff */
[----:B------:R-:W-:-:S05]  /*0940*/  IMAD.MOV.U32 R16, RZ, RZ, R28 ;  /* 0x000000ffff107224 */ /* 0x000fca00078e001c */
[----:B------:R-:W-:-:S08]  /*0950*/  DFMA R26, R20, -R20, R22 ;  /* 0x80000014141a722b */ /* 0x000fd00000000016 */
[----:B------:R-:W-:Y:S01]  /*0960*/  DFMA R24, R26, R16, R20 ;  /* 0x000000101a18722b */ /* 0x000fe20000000014 */
[----:B------:R-:W-:Y:S10]  /*0970*/  @!P0 BRA `(.L_x_9) ;  /* 0x0000000000188947 */ /* 0x000ff40003800000 */
[----:B------:R-:W-:Y:S01]  /*0980*/  MOV R5, R18 ;  /* 0x0000001200057202 */ /* 0x000fe20000000f00 */
[----:B------:R-:W-:Y:S01]  /*0990*/  IMAD.MOV.U32 R0, RZ, RZ, R28 ;  /* 0x000000ffff007224 */ /* 0x000fe200078e001c */
[----:B------:R-:W-:Y:S01]  /*09a0*/  MOV R18, 0x9e0 ;  /* 0x000009e000127802 */ /* 0x000fe20000000f00 */
[----:B------:R-:W-:Y:S02]  /*09b0*/  IMAD.MOV.U32 R16, RZ, RZ, R22 ;  /* 0x000000ffff107224 */ /* 0x000fe400078e0016 */
[----:B------:R-:W-:-:S07]  /*09c0*/  IMAD.MOV.U32 R19, RZ, RZ, R17 ;  /* 0x000000ffff137224 */ /* 0x000fce00078e0011 */
[----:B------:R-:W-:Y:S05]  /*09d0*/  CALL.REL.NOINC `($__internal_1_$__cuda_sm20_dsqrt_rn_f64_mediumpath_v1) ;  /* 0x0000000800147944 */ /* 0x000fea0003c00000 */
.L_x_9:
[----:B------:R-:W-:Y:S05]  /*09e0*/  BSYNC.RECONVERGENT B1 ;  /* 0x0000000000017941 */ /* 0x000fea0003800200 */
.L_x_8:
        /* <DEDUP_REMOVED lines=10> */
[----:B------:R-:W-:-:S06]  /*0a90*/  MOV R16, 0x1 ;  /* 0x0000000100107802 */ /* 0x000fcc0000000f00 */
        /* <DEDUP_REMOVED lines=13> */
[----:B------:R-:W-:Y:S01]  /*0b70*/  IMAD.MOV.U32 R20, RZ, RZ, R18 ;  /* 0x000000ffff147224 */ /* 0x000fe200078e0012 */
[----:B------:R-:W-:Y:S01]  /*0b80*/  MOV R0, 0xbb0 ;  /* 0x00000bb000007802 */ /* 0x000fe20000000f00 */
[----:B------:R-:W-:-:S07]  /*0b90*/  IMAD.MOV.U32 R21, RZ, RZ, R19 ;  /* 0x000000ffff157224 */ /* 0x000fce00078e0013 */
[----:B-----5:R-:W-:Y:S05]  /*0ba0*/  CALL.REL.NOINC `($__internal_0_$__cuda_sm20_div_rn_f64_full) ;  /* 0x00000000002c7944 */ /* 0x020fea0003c00000 */
[----:B------:R-:W-:Y:S01]  /*0bb0*/  IMAD.MOV.U32 R16, RZ, RZ, R24 ;  /* 0x000000ffff107224 */ /* 0x000fe200078e0018 */
[----:B------:R-:W-:-:S07]  /*0bc0*/  MOV R17, R25 ;  /* 0x0000001900117202 */ /* 0x000fce0000000f00 */
.L_x_11:
[----:B------:R-:W-:Y:S05]  /*0bd0*/  BSYNC.RECONVERGENT B1 ;  /* 0x0000000000017941 */ /* 0x000fea0003800200 */
.L_x_10:
[----:B-----5:R-:W-:-:S07]  /*0be0*/  DFMA R30, R16, 2, R30 ;  /* 0x40000000101e782b */ /* 0x020fce000000001e */
[----:B------:R1:W-:Y:S04]  /*0bf0*/  STG.E.64 desc[UR4][R8.64], R30 ;  /* 0x0000001e08007986 */ /* 0x0003e8000c101b04 */
.L_x_7:
[----:B------:R-:W-:Y:S05]  /*0c00*/  BSYNC.RECONVERGENT B0 ;  /* 0x0000000000007941 */ /* 0x000fea0003800200 */
.L_x_6:
[----:B------:R-:W-:Y:S02]  /*0c10*/  VIADD R4, R4, 0x2 ;  /* 0x0000000204047836 */ /* 0x000fe40000000000 */
[----:B------:R-:W-:-:S03]  /*0c20*/  VIADD R3, R3, 0x2 ;  /* 0x0000000203037836 */ /* 0x000fc60000000000 */
[----:B------:R-:W-:-:S13]  /*0c30*/  ISETP.GE.AND P0, PT, R4, UR6, PT ;  /* 0x0000000604007c0c */ /* 0x000fda000bf06270 */
[----:B------:R-:W-:Y:S05]  /*0c40*/  @!P0 BRA `(.L_x_12) ;  /* 0xfffffff400608947 */ /* 0x000fea000383ffff */
[----:B------:R-:W-:Y:S05]  /*0c50*/  EXIT ;  /* 0x000000000000794d */ /* 0x000fea0003800000 */
        .weak           $__internal_0_$__cuda_sm20_div_rn_f64_full
        .type           $__internal_0_$__cuda_sm20_div_rn_f64_full,@function
        .size           $__internal_0_$__cuda_sm20_div_rn_f64_full,($__internal_1_$__cuda_sm20_dsqrt_rn_f64_mediumpath_v1 - $__internal_0_$__cuda_sm20_div_rn_f64_full)
$__internal_0_$__cuda_sm20_div_rn_f64_full:
[C---:B------:R-:W-:Y:S01]  /*0c60*/  FSETP.GEU.AND P0, PT, |R25|.reuse, 1.469367938527859385e-39, PT ;  /* 0x001000001900780b */ /* 0x040fe20003f0e200 */
[--C-:B------:R-:W-:Y:S01]  /*0c70*/  IMAD.MOV.U32 R18, RZ, RZ, R24.reuse ;  /* 0x000000ffff127224 */ /* 0x100fe200078e0018 */
[----:B------:R-:W-:Y:S01]  /*0c80*/  LOP3.LUT R16, R25, 0x800fffff, RZ, 0xc0, !PT ;  /* 0x800fffff19107812 */ /* 0x000fe200078ec0ff */
[----:B------:R-:W-:Y:S01]  /*0c90*/  IMAD.MOV.U32 R22, RZ, RZ, 0x1 ;  /* 0x00000001ff167424 */ /* 0x000fe200078e00ff */
[----:B------:R-:W-:Y:S01]  /*0ca0*/  MOV R19, R25 ;  /* 0x0000001900137202 */ /* 0x000fe20000000f00 */
[----:B------:R-:W-:Y:S01]  /*0cb0*/  IMAD.MOV.U32 R32, RZ, RZ, 0x1ca00000 ;  /* 0x1ca00000ff207424 */ /* 0x000fe200078e00ff */
[----:B------:R-:W-:Y:S01]  /*0cc0*/  LOP3.LUT R17, R16, 0x3ff00000, RZ, 0xfc, !PT ;  /* 0x3ff0000010117812 */ /* 0x000fe200078efcff */
[----:B------:R-:W-:Y:S01]  /*0cd0*/  IMAD.MOV.U32 R16, RZ, RZ, R24 ;  /* 0x000000ffff107224 */ /* 0x000fe200078e0018 */
[C---:B------:R-:W-:Y:S01]  /*0ce0*/  FSETP.GEU.AND P2, PT, |R21|.reuse, 1.469367938527859385e-39, PT ;  /* 0x001000001500780b */ /* 0x040fe20003f4e200 */
[----:B------:R-:W-:Y:S01]  /*0cf0*/  BSSY.RECONVERGENT B2, `(.L_x_13) ;  /* 0x0000050000027945 */ /* 0x000fe20003800200 */
[----:B------:R-:W-:-:S02]  /*0d00*/  LOP3.LUT R5, R21, 0x7ff00000, RZ, 0xc0, !PT ;  /* 0x7ff0000015057812 */ /* 0x000fc400078ec0ff */
[----:B------:R-:W-:Y:S01]  /*0d10*/  LOP3.LUT R34, R25, 0x7ff00000, RZ, 0xc0, !PT ;  /* 0x7ff0000019227812 */ /* 0x000fe200078ec0ff */
[----:B------:R-:W-:-:S03]  /*0d20*/  @!P0 DMUL R16, R18, 8.98846567431157953865e+307 ;  /* 0x7fe0000012108828 */ /* 0x000fc60000000000 */
[----:B------:R-:W-:-:S03]  /*0d30*/  ISETP.GE.U32.AND P1, PT, R5, R34, PT ;  /* 0x000000220500720c */ /* 0x000fc60003f26070 */
[----:B------:R-:W0:Y:S02]  /*0d40*/  MUFU.RCP64H R23, R17 ;  /* 0x0000001100177308 */ /* 0x000e240000001800 */
[----:B------:R-:W-:Y:S02]  /*0d50*/  @!P2 LOP3.LUT R24, R19, 0x7ff00000, RZ, 0xc0, !PT ;  /* 0x7ff000001318a812 */ /* 0x000fe400078ec0ff */
[----:B------:R-:W-:Y:S02]  /*0d60*/  @!P0 LOP3.LUT R34, R17, 0x7ff00000, RZ, 0xc0, !PT ;  /* 0x7ff0000011228812 */ /* 0x000fe400078ec0ff */
[----:B------:R-:W-:-:S04]  /*0d70*/  @!P2 ISETP.GE.U32.AND P3, PT, R5, R24, PT ;  /* 0x000000180500a20c */ /* 0x000fc80003f66070 */
[----:B------:R-:W-:-:S04]  /*0d80*/  @!P2 SEL R25, R32, 0x63400000, !P3 ;  /* 0x634000002019a807 */ /* 0x000fc80005800000 */
[----:B------:R-:W-:Y:S01]  /*0d90*/  @!P2 LOP3.LUT R28, R25, 0x80000000, R21, 0xf8, !PT ;  /* 0x80000000191ca812 */ /* 0x000fe200078ef815 */
[----:B0-----:R-:W-:-:S03]  /*0da0*/  DFMA R26, R22, -R16, 1 ;  /* 0x3ff00000161a742b */ /* 0x001fc60000000810 */
[----:B------:R-:W-:Y:S01]  /*0db0*/  @!P2 LOP3.LUT R29, R28, 0x100000, RZ, 0xfc, !PT ;  /* 0x001000001c1da812 */ /* 0x000fe200078efcff */
[----:B------:R-:W-:-:S04]  /*0dc0*/  @!P2 IMAD.MOV.U32 R28, RZ, RZ, RZ ;  /* 0x000000ffff1ca224 */ /* 0x000fc800078e00ff */
[----:B------:R-:W-:-:S08]  /*0dd0*/  DFMA R26, R26, R26, R26 ;  /* 0x0000001a1a1a722b */ /* 0x000fd0000000001a */
[----:B------:R-:W-:Y:S01]  /*0de0*/  DFMA R26, R22, R26, R22 ;  /* 0x0000001a161a722b */ /* 0x000fe20000000016 */
[----:B------:R-:W-:Y:S02]  /*0df0*/  SEL R23, R32, 0x63400000, !P1 ;  /* 0x6340000020177807 */ /* 0x000fe40004800000 */
[----:B------:R-:W-:Y:S02]  /*0e00*/  MOV R22, R20 ;  /* 0x0000001400167202 */ /* 0x000fe40000000f00 */
[----:B------:R-:W-:-:S03]  /*0e10*/  LOP3.LUT R23, R23, 0x800fffff, R21, 0xf8, !PT ;  /* 0x800fffff17177812 */ /* 0x000fc600078ef815 */
[----:B------:R-:W-:-:S03]  /*0e20*/  DFMA R24, R26, -R16, 1 ;  /* 0x3ff000001a18742b */ /* 0x000fc60000000810 */
[----:B------:R-:W-:-:S05]  /*0e30*/  @!P2 DFMA R22, R22, 2, -R28 ;  /* 0x400000001616a82b */ /* 0x000fca000000081c */
[----:B------:R-:W-:-:S08]  /*0e40*/  DFMA R24, R26, R24, R26 ;  /* 0x000000181a18722b */ /* 0x000fd0000000001a */
[----:B------:R-:W-:-:S08]  /*0e50*/  DMUL R26, R24, R22 ;  /* 0x00000016181a7228 */ /* 0x000fd00000000000 */
[----:B------:R-:W-:-:S08]  /*0e60*/  DFMA R28, R26, -R16, R22 ;  /* 0x800000101a1c722b */ /* 0x000fd00000000016 */
[----:B------:R-:W-:Y:S01]  /*0e70*/  DFMA R28, R24, R28, R26 ;  /* 0x0000001c181c722b */ /* 0x000fe2000000001a */
[----:B------:R-:W-:Y:S01]  /*0e80*/  IMAD.MOV.U32 R27, RZ, RZ, R5 ;  /* 0x000000ffff1b7224 */ /* 0x000fe200078e0005 */
[----:B------:R-:W-:Y:S02]  /*0e90*/  @!P2 LOP3.LUT R27, R23, 0x7ff00000, RZ, 0xc0, !PT ;  /* 0x7ff00000171ba812 */ /* 0x000fe400078ec0ff */
[----:B------:R-:W-:-:S03]  /*0ea0*/  IADD3 R25, PT, PT, R34, -0x1, RZ ;  /* 0xffffffff22197810 */ /* 0x000fc60007ffe0ff */
[----:B------:R-:W-:-:S05]  /*0eb0*/  VIADD R24, R27, 0xffffffff ;  /* 0xffffffff1b187836 */ /* 0x000fca0000000000 */
[----:B------:R-:W-:-:S04]  /*0ec0*/  ISETP.GT.U32.AND P0, PT, R24, 0x7feffffe, PT ;  /* 0x7feffffe1800780c */ /* 0x000fc80003f04070 */
[----:B------:R-:W-:-:S13]  /*0ed0*/  ISETP.GT.U32.OR P0, PT, R25, 0x7feffffe, P0 ;  /* 0x7feffffe1900780c */ /* 0x000fda0000704470 */
[----:B------:R-:W-:Y:S05]  /*0ee0*/  @P0 BRA `(.L_x_14) ;  /* 0x00000000006c0947 */ /* 0x000fea0003800000 */
[----:B------:R-:W-:-:S04]  /*0ef0*/  LOP3.LUT R24, R19, 0x7ff00000, RZ, 0xc0, !PT ;  /* 0x7ff0000013187812 */ /* 0x000fc800078ec0ff */
[CC--:B------:R-:W-:Y:S02]  /*0f00*/  VIADDMNMX R20, R5.reuse, -R24.reuse, 0xb9600000, !PT ;  /* 0xb960000005147446 */ /* 0x0c0fe40007800918 */
[----:B------:R-:W-:Y:S02]  /*0f10*/  ISETP.GE.U32.AND P0, PT, R5, R24, PT ;  /* 0x000000180500720c */ /* 0x000fe40003f06070 */
[----:B------:R-:W-:Y:S01]  /*0f20*/  VIMNMX R5, PT, PT, R20, 0x46a00000, PT ;  /* 0x46a0000014057848 */ /* 0x000fe20003fe0100 */
[----:B------:R-:W-:Y:S01]  /*0f30*/  IMAD.MOV.U32 R20, RZ, RZ, RZ ;  /* 0x000000ffff147224 */ /* 0x000fe200078e00ff */
[----:B------:R-:W-:-:S05]  /*0f40*/  SEL R32, R32, 0x63400000, !P0 ;  /* 0x6340000020207807 */ /* 0x000fca0004000000 */
[----:B------:R-:W-:-:S04]  /*0f50*/  IMAD.IADD R5, R5, 0x1, -R32 ;  /* 0x0000000105057824 */ /* 0x000fc800078e0a20 */
[----:B------:R-:W-:-:S06]  /*0f60*/  VIADD R21, R5, 0x7fe00000 ;  /* 0x7fe0000005157836 */ /* 0x000fcc0000000000 */
[----:B------:R-:W-:-:S10]  /*0f70*/  DMUL R24, R28, R20 ;  /* 0x000000141c187228 */ /* 0x000fd40000000000 */
[----:B------:R-:W-:-:S13]  /*0f80*/  FSETP.GTU.AND P0, PT, |R25|, 1.469367938527859385e-39, PT ;  /* 0x001000001900780b */ /* 0x000fda0003f0c200 */
[----:B------:R-:W-:Y:S05]  /*0f90*/  @P0 BRA `(.L_x_15) ;  /* 0x0000000000940947 */ /* 0x000fea0003800000 */
[----:B------:R-:W-:Y:S01]  /*0fa0*/  DFMA R16, R28, -R16, R22 ;  /* 0x800000101c10722b */ /* 0x000fe20000000016 */
[----:B------:R-:W-:-:S09]  /*0fb0*/  MOV R20, RZ ;  /* 0x000000ff00147202 */ /* 0x000fd20000000f00 */
[C---:B------:R-:W-:Y:S02]  /*0fc0*/  FSETP.NEU.AND P0, PT, R17.reuse, RZ, PT ;  /* 0x000000ff1100720b */ /* 0x040fe40003f0d000 */
[----:B------:R-:W-:-:S04]  /*0fd0*/  LOP3.LUT R19, R17, 0x80000000, R19, 0x48, !PT ;  /* 0x8000000011137812 */ /* 0x000fc800078e4813 */
[----:B------:R-:W-:-:S07]  /*0fe0*/  LOP3.LUT R21, R19, R21, RZ, 0xfc, !PT ;  /* 0x0000001513157212 */ /* 0x000fce00078efcff */
[----:B------:R-:W-:Y:S05]  /*0ff0*/  @!P0 BRA `(.L_x_15) ;  /* 0x00000000007c8947 */ /* 0x000fea0003800000 */
[----:B------:R-:W-:Y:S01]  /*1000*/  IMAD.MOV R17, RZ, RZ, -R5 ;  /* 0x000000ffff117224 */ /* 0x000fe200078e0a05 */
[----:B------:R-:W-:Y:S01]  /*1010*/  DMUL.RP R20, R28, R20 ;  /* 0x000000141c147228 */ /* 0x000fe20000008000 */
[----:B------:R-:W-:Y:S01]  /*1020*/  IMAD.MOV.U32 R16, RZ, RZ, RZ ;  /* 0x000000ffff107224 */ /* 0x000fe200078e00ff */
[----:B------:R-:W-:-:S05]  /*1030*/  IADD3 R5, PT, PT, -R5, -0x43300000, RZ ;  /* 0xbcd0000005057810 */ /* 0x000fca0007ffe1ff */
[----:B------:R-:W-:-:S03]  /*1040*/  DFMA R16, R24, -R16, R28 ;  /* 0x800000101810722b */ /* 0x000fc6000000001c */
[----:B------:R-:W-:-:S07]  /*1050*/  LOP3.LUT R19, R21, R19, RZ, 0x3c, !PT ;  /* 0x0000001315137212 */ /* 0x000fce00078e3cff */
[----:B------:R-:W-:-:S04]  /*1060*/  FSETP.NEU.AND P0, PT, |R17|, R5, PT ;  /* 0x000000051100720b */ /* 0x000fc80003f0d200 */
[----:B------:R-:W-:Y:S02]  /*1070*/  FSEL R24, R20, R24, !P0 ;  /* 0x0000001814187208 */ /* 0x000fe40004000000 */
[----:B------:R-:W-:Y:S01]  /*1080*/  FSEL R25, R19, R25, !P0 ;  /* 0x0000001913197208 */ /* 0x000fe20004000000 */
[----:B------:R-:W-:Y:S06]  /*1090*/  BRA `(.L_x_15) ;  /* 0x0000000000547947 */ /* 0x000fec0003800000 */
.L_x_14:
[----:B------:R-:W-:-:S14]  /*10a0*/  DSETP.NAN.AND P0, PT, R20, R20, PT ;  /* 0x000000141400722a */ /* 0x000fdc0003f08000 */
[----:B------:R-:W-:Y:S05]  /*10b0*/  @P0 BRA `(.L_x_16) ;  /* 0x0000000000440947 */ /* 0x000fea0003800000 */
[----:B------:R-:W-:-:S14]  /*10c0*/  DSETP.NAN.AND P0, PT, R18, R18, PT ;  /* 0x000000121200722a */ /* 0x000fdc0003f08000 */
[----:B------:R-:W-:Y:S05]  /*10d0*/  @P0 BRA `(.L_x_17) ;  /* 0x0000000000300947 */ /* 0x000fea0003800000 */
[----:B------:R-:W-:Y:S01]  /*10e0*/  ISETP.NE.AND P0, PT, R27, R34, PT ;  /* 0x000000221b00720c */ /* 0x000fe20003f05270 */
[----:B------:R-:W-:Y:S01]  /*10f0*/  IMAD.MOV.U32 R24, RZ, RZ, 0x0 ;  /* 0x00000000ff187424 */ /* 0x000fe200078e00ff */
[----:B------:R-:W-:-:S11]  /*1100*/  MOV R25, 0xfff80000 ;  /* 0xfff8000000197802 */ /* 0x000fd60000000f00 */
[----:B------:R-:W-:Y:S05]  /*1110*/  @!P0 BRA `(.L_x_15) ;  /* 0x0000000000348947 */ /* 0x000fea0003800000 */
[----:B------:R-:W-:Y:S02]  /*1120*/  ISETP.NE.AND P0, PT, R27, 0x7ff00000, PT ;  /* 0x7ff000001b00780c */ /* 0x000fe40003f05270 */
[----:B------:R-:W-:Y:S02]  /*1130*/  LOP3.LUT R25, R21, 0x80000000, R19, 0x48, !PT ;  /* 0x8000000015197812 */ /* 0x000fe400078e4813 */
[----:B------:R-:W-:-:S13]  /*1140*/  ISETP.EQ.OR P0, PT, R34, RZ, !P0 ;  /* 0x000000ff2200720c */ /* 0x000fda0004702670 */
[----:B------:R-:W-:Y:S01]  /*1150*/  @P0 LOP3.LUT R5, R25, 0x7ff00000, RZ, 0xfc, !PT ;  /* 0x7ff0000019050812 */ /* 0x000fe200078efcff */
[----:B------:R-:W-:Y:S02]  /*1160*/  @!P0 IMAD.MOV.U32 R24, RZ, RZ, RZ ;  /* 0x000000ffff188224 */ /* 0x000fe400078e00ff */
[----:B------:R-:W-:Y:S02]  /*1170*/  @P0 IMAD.MOV.U32 R24, RZ, RZ, RZ ;  /* 0x000000ffff180224 */ /* 0x000fe400078e00ff */
[----:B------:R-:W-:Y:S01]  /*1180*/  @P0 IMAD.MOV.U32 R25, RZ, RZ, R5 ;  /* 0x000000ffff190224 */ /* 0x000fe200078e0005 */
[----:B------:R-:W-:Y:S06]  /*1190*/  BRA `(.L_x_15) ;  /* 0x0000000000147947 */ /* 0x000fec0003800000 */
.L_x_17:
[----:B------:R-:W-:Y:S02]  /*11a0*/  LOP3.LUT R25, R19, 0x80000, RZ, 0xfc, !PT ;  /* 0x0008000013197812 */ /* 0x000fe400078efcff */
[----:B------:R-:W-:Y:S01]  /*11b0*/  MOV R24, R18 ;  /* 0x0000001200187202 */ /* 0x000fe20000000f00 */
[----:B------:R-:W-:Y:S06]  /*11c0*/  BRA `(.L_x_15) ;  /* 0x0000000000087947 */ /* 0x000fec0003800000 */
.L_x_16:
[----:B------:R-:W-:Y:S01]  /*11d0*/  LOP3.LUT R25, R21, 0x80000, RZ, 0xfc, !PT ;  /* 0x0008000015197812 */ /* 0x000fe200078efcff */
[----:B------:R-:W-:-:S07]  /*11e0*/  IMAD.MOV.U32 R24, RZ, RZ, R20 ;  /* 0x000000ffff187224 */ /* 0x000fce00078e0014 */
.L_x_15:
[----:B------:R-:W-:Y:S05]  /*11f0*/  BSYNC.RECONVERGENT B2 ;  /* 0x0000000000027941 */ /* 0x000fea0003800200 */
.L_x_13:
[----:B------:R-:W-:Y:S02]  /*1200*/  IMAD.MOV.U32 R16, RZ, RZ, R0 ;  /* 0x000000ffff107224 */ /* 0x000fe400078e0000 */
[----:B------:R-:W-:-:S04]  /*1210*/  IMAD.MOV.U32 R17, RZ, RZ, 0x0 ;  /* 0x00000000ff117424 */ /* 0x000fc800078e00ff */
[----:B------:R-:W-:Y:S05]  /*1220*/  RET.REL.NODEC R16 `(_Z5forcePdS_S_S_S_S_S_S_i) ;  /* 0xffffffec10747950 */ /* 0x000fea0003c3ffff */
        .weak           $__internal_1_$__cuda_sm20_dsqrt_rn_f64_mediumpath_v1
        .type           $__internal_1_$__cuda_sm20_dsqrt_rn_f64_mediumpath_v1,@function
        .size           $__internal_1_$__cuda_sm20_dsqrt_rn_f64_mediumpath_v1,(.L_x_24 - $__internal_1_$__cuda_sm20_dsqrt_rn_f64_mediumpath_v1)
$__internal_1_$__cuda_sm20_dsqrt_rn_f64_mediumpath_v1:
[----:B------:R-:W-:Y:S01]  /*1230*/  ISETP.GE.U32.AND P0, PT, R5, -0x3400000, PT ;  /* 0xfcc000000500780c */ /* 0x000fe20003f06070 */
[----:B------:R-:W-:Y:S01]  /*1240*/  BSSY.RECONVERGENT B2, `(.L_x_18) ;  /* 0x0000026000027945 */ /* 0x000fe20003800200 */
[----:B------:R-:W-:Y:S01]  /*1250*/  MOV R17, R23 ;  /* 0x0000001700117202 */ /* 0x000fe20000000f00 */
[----:B------:R-:W-:Y:S02]  /*1260*/  IMAD.MOV.U32 R22, RZ, RZ, R0 ;  /* 0x000000ffff167224 */ /* 0x000fe400078e0000 */
[----:B------:R-:W-:-:S08]  /*1270*/  IMAD.MOV.U32 R23, RZ, RZ, R19 ;  /* 0x000000ffff177224 */ /* 0x000fd000078e0013 */
[----:B------:R-:W-:Y:S05]  /*1280*/  @!P0 BRA `(.L_x_19) ;  /* 0x0000000000208947 */ /* 0x000fea0003800000 */
[----:B------:R-:W-:-:S10]  /*1290*/  DFMA.RM R20, R26, R22, R20 ;  /* 0x000000161a14722b */ /* 0x000fd40000004014 */
[----:B------:R-:W-:-:S05]  /*12a0*/  IADD3 R22, P0, PT, R20, 0x1, RZ ;  /* 0x0000000114167810 */ /* 0x000fca0007f1e0ff */
[----:B------:R-:W-:-:S06]  /*12b0*/  IMAD.X R23, RZ, RZ, R21, P0 ;  /* 0x000000ffff177224 */ /* 0x000fcc00000e0615 */
[----:B------:R-:W-:-:S08]  /*12c0*/  DFMA.RP R16, -R20, R22, R16 ;  /* 0x000000161410722b */ /* 0x000fd00000008110 */
[----:B------:R-:W-:-:S06]  /*12d0*/  DSETP.GT.AND P0, PT, R16, RZ, PT ;  /* 0x000000ff1000722a */ /* 0x000fcc0003f04000 */
[----:B------:R-:W-:Y:S02]  /*12e0*/  FSEL R20, R22, R20, P0 ;  /* 0x0000001416147208 */ /* 0x000fe40000000000 */
[----:B------:R-:W-:Y:S01]  /*12f0*/  FSEL R21, R23, R21, P0 ;  /* 0x0000001517157208 */ /* 0x000fe20000000000 */
[----:B------:R-:W-:Y:S06]  /*1300*/  BRA `(.L_x_20) ;  /* 0x0000000000647947 */ /* 0x000fec0003800000 */
.L_x_19:
[----:B------:R-:W-:-:S14]  /*1310*/  DSETP.NE.AND P0, PT, R16, RZ, PT ;  /* 0x000000ff1000722a */ /* 0x000fdc0003f05000 */
[----:B------:R-:W-:Y:S05]  /*1320*/  @!P0 BRA `(.L_x_21) ;  /* 0x0000000000588947 */ /* 0x000fea0003800000 */
[----:B------:R-:W-:-:S13]  /*1330*/  ISETP.GE.AND P0, PT, R17, RZ, PT ;  /* 0x000000ff1100720c */ /* 0x000fda0003f06270 */
[----:B------:R-:W-:Y:S01]  /*1340*/  @!P0 MOV R20, 0x0 ;  /* 0x0000000000148802 */ /* 0x000fe20000000f00 */
[----:B------:R-:W-:Y:S01]  /*1350*/  @!P0 IMAD.MOV.U32 R21, RZ, RZ, -0x80000 ;  /* 0xfff80000ff158424 */ /* 0x000fe200078e00ff */
[----:B------:R-:W-:Y:S06]  /*1360*/  @!P0 BRA `(.L_x_20) ;  /* 0x00000000004c8947 */ /* 0x000fec0003800000 */
[----:B------:R-:W-:-:S13]  /*1370*/  ISETP.GT.AND P0, PT, R17, 0x7fefffff, PT ;  /* 0x7fefffff1100780c */ /* 0x000fda0003f04270 */
[----:B------:R-:W-:Y:S05]  /*1380*/  @P0 BRA `(.L_x_21) ;  /* 0x0000000000400947 */ /* 0x000fea0003800000 */
[----:B------:R-:W-:Y:S01]  /*1390*/  DMUL R16, R16, 8.11296384146066816958e+31 ;  /* 0x4690000010107828 */ /* 0x000fe20000000000 */
[----:B------:R-:W-:Y:S01]  /*13a0*/  IMAD.MOV.U32 R20, RZ, RZ, RZ ;  /* 0x000000ffff147224 */ /* 0x000fe200078e00ff */
[----:B------:R-:W-:Y:S01]  /*13b0*/  MOV R25, 0x3fd80000 ;  /* 0x3fd8000000197802 */ /* 0x000fe20000000f00 */
[----:B------:R-:W-:-:S03]  /*13c0*/  IMAD.MOV.U32 R24, RZ, RZ, 0x0 ;  /* 0x00000000ff187424 */ /* 0x000fc600078e00ff */
[----:B------:R-:W0:Y:S02]  /*13d0*/  MUFU.RSQ64H R21, R17 ;  /* 0x0000001100157308 */ /* 0x000e240000001c00 */
[----:B0-----:R-:W-:-:S08]  /*13e0*/  DMUL R22, R20, R20 ;  /* 0x0000001414167228 */ /* 0x001fd00000000000 */
[----:B------:R-:W-:-:S08]  /*13f0*/  DFMA R22, R16, -R22, 1 ;  /* 0x3ff000001016742b */ /* 0x000fd00000000816 */
[----:B------:R-:W-:Y:S02]  /*1400*/  DFMA R24, R22, R24, 0.5 ;  /* 0x3fe000001618742b */ /* 0x000fe40000000018 */
[----:B------:R-:W-:-:S08]  /*1410*/  DMUL R22, R20, R22 ;  /* 0x0000001614167228 */ /* 0x000fd00000000000 */
[----:B------:R-:W-:-:S08]  /*1420*/  DFMA R22, R24, R22, R20 ;  /* 0x000000161816722b */ /* 0x000fd00000000014 */
[----:B------:R-:W-:Y:S02]  /*1430*/  DMUL R20, R16, R22 ;  /* 0x0000001610147228 */ /* 0x000fe40000000000 */
[----:B------:R-:W-:-:S06]  /*1440*/  VIADD R23, R23, 0xfff00000 ;  /* 0xfff0000017177836 */ /* 0x000fcc0000000000 */
[----:B------:R-:W-:-:S08]  /*1450*/  DFMA R24, R20, -R20, R16 ;  /* 0x800000141418722b */ /* 0x000fd00000000010 */
[----:B------:R-:W-:-:S10]  /*1460*/  DFMA R20, R22, R24, R20 ;  /* 0x000000181614722b */ /* 0x000fd40000000014 */
[----:B------:R-:W-:Y:S01]  /*1470*/  VIADD R21, R21, 0xfcb00000 ;  /* 0xfcb0000015157836 */ /* 0x000fe20000000000 */
[----:B------:R-:W-:Y:S06]  /*1480*/  BRA `(.L_x_20) ;  /* 0x0000000000047947 */ /* 0x000fec0003800000 */
.L_x_21:
[----:B------:R-:W-:-:S11]  /*1490*/  DADD R20, R16, R16 ;  /* 0x0000000010147229 */ /* 0x000fd60000000010 */
.L_x_20:
[----:B------:R-:W-:Y:S05]  /*14a0*/  BSYNC.RECONVERGENT B2 ;  /* 0x0000000000027941 */ /* 0x000fea0003800200 */
.L_x_18:
[----:B------:R-:W-:Y:S01]  /*14b0*/  IMAD.MOV.U32 R19, RZ, RZ, 0x0 ;  /* 0x00000000ff137424 */ /* 0x000fe200078e00ff */
[----:B------:R-:W-:Y:S01]  /*14c0*/  MOV R25, R21 ;  /* 0x0000001500197202 */ /* 0x000fe20000000f00 */
[----:B------:R-:W-:Y:S02]  /*14d0*/  IMAD.MOV.U32 R24, RZ, RZ, R20 ;  /* 0x000000ffff187224 */ /* 0x000fe400078e0014 */
[----:B------:R-:W-:Y:S05]  /*14e0*/  RET.REL.NODEC R18 `(_Z5forcePdS_S_S_S_S_S_S_i) ;  /* 0xffffffe812c47950 */ /* 0x000fea0003c3ffff */
.L_x_22:
[----:B------:R-:W-:-:S00]  /*14f0*/  BRA `(.L_x_22) ;  /* 0xfffffffc00fc7947 */ /* 0x000fc0000383ffff */
[----:B------:R-:W-:-:S00]  /*1500*/  NOP ;  /* 0x0000000000007918 */ /* 0x000fc00000000000 */
[----:B------:R-:W-:-:S00]  /*1510*/  NOP ;  /* 0x0000000000007918 */ /* 0x000fc00000000000 */
[----:B------:R-:W-:-:S00]  /*1520*/  NOP ;  /* 0x0000000000007918 */ /* 0x000fc00000000000 */
[----:B------:R-:W-:-:S00]  /*1530*/  NOP ;  /* 0x0000000000007918 */ /* 0x000fc00000000000 */
[----:B------:R-:W-:-:S00]  /*1540*/  NOP ;  /* 0x0000000000007918 */ /* 0x000fc00000000000 */
[----:B------:R-:W-:-:S00]  /*1550*/  NOP ;  /* 0x0000000000007918 */ /* 0x000fc00000000000 */
[----:B------:R-:W-:-:S00]  /*1560*/  NOP ;  /* 0x0000000000007918 */ /* 0x000fc00000000000 */
[----:B------:R-:W-:-:S00]  /*1570*/  NOP ;  /* 0x0000000000007918 */ /* 0x000fc00000000000 */
.L_x_24:


//--------------------- .nv.shared.reserved.0     --------------------------
	.section	.nv.shared.reserved.0,"aw",@nobits
	.weak		__nv_reservedSMEM_offset_0_alias
	.size		__nv_reservedSMEM_offset_0_alias, 0, 64
	.other		__nv_reservedSMEM_offset_0_alias,@"STO_CUDA_RESERVED_SHARED STV_DEFAULT"
__nv_reservedSMEM_offset_0_alias:
	.zero		0
	.zero		64


//--------------------- .nv.constant0._Z5forcePdS_S_S_S_S_S_S_i --------------------------
	.section	.nv.constant0._Z5forcePdS_S_S_S_S_S_S_i,"a",@progbits
	.sectionflags	@""
	.align	4
.nv.constant0._Z5forcePdS_S_S_S_S_S_S_i:
	.zero		964


//--------------------- SYMBOLS --------------------------

	.type		.nv.reservedSmem.offset0,@object
	.size		.nv.reservedSmem.offset0,0x4
